//
// Generated by NVIDIA NVVM Compiler
//
// Compiler Build ID: CL-36424714
// Cuda compilation tools, release 13.0, V13.0.88
// Based on NVVM 20.0.0
//

.version 9.0
.target sm_100
.address_size 64

	// .globl	_Z6copyifPiS_S_i

.visible .entry _Z6copyifPiS_S_i(
	.param .u64 .ptr .align 1 _Z6copyifPiS_S_i_param_0,
	.param .u64 .ptr .align 1 _Z6copyifPiS_S_i_param_1,
	.param .u64 .ptr .align 1 _Z6copyifPiS_S_i_param_2,
	.param .u32 _Z6copyifPiS_S_i_param_3
)
{
	.reg .pred 	%p<3>;
	.reg .b32 	%r<8>;
	.reg .b64 	%rd<11>;

	ld.param.u64 	%rd1, [_Z6copyifPiS_S_i_param_0];
	ld.param.u64 	%rd2, [_Z6copyifPiS_S_i_param_1];
	ld.param.u64 	%rd3, [_Z6copyifPiS_S_i_param_2];
	ld.param.u32 	%r3, [_Z6copyifPiS_S_i_param_3];
	mov.u32 	%r4, %tid.x;
	mov.u32 	%r5, %ctaid.x;
	mov.u32 	%r6, %ntid.x;
	mad.lo.s32 	%r1, %r5, %r6, %r4;
	setp.ge.s32 	%p1, %r1, %r3;
	@%p1 bra 	$L__BB0_3;
	cvta.to.global.u64 	%rd4, %rd3;
	mul.wide.s32 	%rd5, %r1, 4;
	add.s64 	%rd6, %rd4, %rd5;
	ld.global.u32 	%r2, [%rd6];
	setp.lt.s32 	%p2, %r2, 1;
	@%p2 bra 	$L__BB0_3;
	cvta.to.global.u64 	%rd7, %rd2;
	atom.global.add.u32 	%r7, [%rd7], 1;
	cvta.to.global.u64 	%rd8, %rd1;
	mul.wide.s32 	%rd9, %r7, 4;
	add.s64 	%rd10, %rd8, %rd9;
	st.global.u32 	[%rd10], %r2;
$L__BB0_3:
	ret;

}


// ===== COMPILED SASS (sm_100) =====

	.target	sm_100

	.elftype	@"ET_EXEC"


//--------------------- .note.nv.tkinfo           --------------------------
	.section	.note.nv.tkinfo,"",@"SHT_NOTE"
	.sectionflags	@"SHF_NOTE_NV_TKINFO"
	.tkinfo
        /*0018*/ 	.word	0x00000002
        /*0030*/ 	.string	""
        /*0030*/ 	.string	"ptxas"
        /*0030*/ 	.string	"Cuda compilation tools, release 13.0, V13.0.88"
        /*0030*/ 	.string	"Build cuda_13.0.r13.0/compiler.36424714_0"
        /*0030*/ 	.string	"-arch sm_100 -m 64 "



//--------------------- .note.nv.cuinfo           --------------------------
	.section	.note.nv.cuinfo,"",@"SHT_NOTE"
	.sectionflags	@"SHF_NOTE_NV_CUINFO"
        /*0018*/ 	.short	0x0002
        /*001a*/ 	.short	0x0064
        /*001c*/ 	.short	0x0082
	.zero		2


//--------------------- .nv.info                  --------------------------
	.section	.nv.info,"",@"SHT_CUDA_INFO"
	.align	4


	//----- nvinfo : EIATTR_REGCOUNT
	.align		4
        /*0000*/ 	.byte	0x04, 0x2f
        /*0002*/ 	.short	(.L_1 - .L_0)
	.align		4
.L_0:
        /*0004*/ 	.word	index@(_Z6copyifPiS_S_i)
        /*0008*/ 	.word	0x0000000e


	//----- nvinfo : EIATTR_FRAME_SIZE
	.align		4
.L_1:
        /*000c*/ 	.byte	0x04, 0x11
        /*000e*/ 	.short	(.L_3 - .L_2)
	.align		4
.L_2:
        /*0010*/ 	.word	index@(_Z6copyifPiS_S_i)
        /*0014*/ 	.word	0x00000000


	//----- nvinfo : EIATTR_MIN_STACK_SIZE
	.align		4
.L_3:
        /*0018*/ 	.byte	0x04, 0x12
        /*001a*/ 	.short	(.L_5 - .L_4)
	.align		4
.L_4:
        /*001c*/ 	.word	index@(_Z6copyifPiS_S_i)
        /*0020*/ 	.word	0x00000000
.L_5:


//--------------------- .nv.compat                --------------------------
	.section	.nv.compat,"",@"SHT_CUDA_COMPAT_INFO"
	.align	4
        /*0000*/ 	.byte	0x02, 0x09, 0x00, 0x00, 0x02, 0x02, 0x01, 0x00, 0x02, 0x05, 0x05, 0x00, 0x03, 0x07, 0x01, 0x01
        /*0010*/ 	.byte	0x02, 0x03, 0x00, 0x00, 0x02, 0x06, 0x01, 0x00, 0x04, 0x0b, 0x08, 0x00, 0x09, 0x00, 0x00, 0x00
        /*0020*/ 	.byte	0x00, 0x00, 0x00, 0x00


//--------------------- .nv.info._Z6copyifPiS_S_i --------------------------
	.section	.nv.info._Z6copyifPiS_S_i,"",@"SHT_CUDA_INFO"
	.sectionflags	@""
	.align	4


	//----- nvinfo : EIATTR_CUDA_API_VERSION
	.align		4
        /*0000*/ 	.byte	0x04, 0x37
        /*0002*/ 	.short	(.L_7 - .L_6)
.L_6:
        /*0004*/ 	.word	0x00000082


	//----- nvinfo : EIATTR_KPARAM_INFO
	.align		4
.L_7:
        /*0008*/ 	.byte	0x04, 0x17
        /*000a*/ 	.short	(.L_9 - .L_8)
.L_8:
        /*000c*/ 	.word	0x00000000
        /*0010*/ 	.short	0x0003
        /*0012*/ 	.short	0x0018
        /*0014*/ 	.byte	0x00, 0xf0, 0x11, 0x00


	//----- nvinfo : EIATTR_KPARAM_INFO
	.align		4
.L_9:
        /*0018*/ 	.byte	0x04, 0x17
        /*001a*/ 	.short	(.L_11 - .L_10)
.L_10:
        /*001c*/ 	.word	0x00000000
        /*0020*/ 	.short	0x0002
        /*0022*/ 	.short	0x0010
        /*0024*/ 	.byte	0x00, 0xf5, 0x21, 0x00


	//----- nvinfo : EIATTR_KPARAM_INFO
	.align		4
.L_11:
        /*0028*/ 	.byte	0x04, 0x17
        /*002a*/ 	.short	(.L_13 - .L_12)
.L_12:
        /*002c*/ 	.word	0x00000000
        /*0030*/ 	.short	0x0001
        /*0032*/ 	.short	0x0008
        /*0034*/ 	.byte	0x00, 0xf5, 0x21, 0x00


	//----- nvinfo : EIATTR_KPARAM_INFO
	.align		4
.L_13:
        /*0038*/ 	.byte	0x04, 0x17
        /*003a*/ 	.short	(.L_15 - .L_14)
.L_14:
        /*003c*/ 	.word	0x00000000
        /*0040*/ 	.short	0x0000
        /*0042*/ 	.short	0x0000
        /*0044*/ 	.byte	0x00, 0xf5, 0x21, 0x00


	//----- nvinfo : EIATTR_SPARSE_MMA_MASK
	.align		4
.L_15:
        /*0048*/ 	.byte	0x03, 0x50
        /*004a*/ 	.short	0x0000


	//----- nvinfo : EIATTR_MAXREG_COUNT
	.align		4
        /*004c*/ 	.byte	0x03, 0x1b
        /*004e*/ 	.short	0x00ff


	//----- nvinfo : EIATTR_MERCURY_ISA_VERSION
	.align		4
        /*0050*/ 	.byte	0x03, 0x5f
        /*0052*/ 	.short	0x0101


	//----- nvinfo : EIATTR_INT_WARP_WIDE_INSTR_OFFSETS
	.align		4
        /*0054*/ 	.byte	0x04, 0x31
        /*0056*/ 	.short	(.L_17 - .L_16)


	//   ....[0]....
.L_16:
        /*0058*/ 	.word	0x000000f0


	//   ....[1]....
        /*005c*/ 	.word	0x00000190


	//----- nvinfo : EIATTR_VRC_CTA_INIT_COUNT
	.align		4
.L_17:
        /*0060*/ 	.byte	0x02, 0x4a
	.zero		1
	.zero		1


	//----- nvinfo : EIATTR_EXIT_INSTR_OFFSETS
	.align		4
        /*0064*/ 	.byte	0x04, 0x1c
        /*0066*/ 	.short	(.L_19 - .L_18)


	//   ....[0]....
.L_18:
        /*0068*/ 	.word	0x00000070


	//   ....[1]....
        /*006c*/ 	.word	0x000000d0


	//   ....[2]....
        /*0070*/ 	.word	0x000001d0


	//----- nvinfo : EIATTR_CBANK_PARAM_SIZE
	.align		4
.L_19:
        /*0074*/ 	.byte	0x03, 0x19
        /*0076*/ 	.short	0x001c


	//----- nvinfo : EIATTR_PARAM_CBANK
	.align		4
        /*0078*/ 	.byte	0x04, 0x0a
        /*007a*/ 	.short	(.L_21 - .L_20)
	.align		4
.L_20:
        /*007c*/ 	.word	index@(.nv.constant0._Z6copyifPiS_S_i)
        /*0080*/ 	.short	0x0380
        /*0082*/ 	.short	0x001c


	//----- nvinfo : EIATTR_SW_WAR
	.align		4
.L_21:
        /*0084*/ 	.byte	0x04, 0x36
        /*0086*/ 	.short	(.L_23 - .L_22)
.L_22:
        /*0088*/ 	.word	0x00000008
.L_23:


//--------------------- .nv.callgraph             --------------------------
	.section	.nv.callgraph,"",@"SHT_CUDA_CALLGRAPH"
	.align	4
	.sectionentsize	8
	.align		4
        /*0000*/ 	.word	0x00000000
	.align		4
        /*0004*/ 	.word	0xffffffff
	.align		4
        /*0008*/ 	.word	0x00000000
	.align		4
        /*000c*/ 	.word	0xfffffffe
	.align		4
        /*0010*/ 	.word	0x00000000
	.align		4
        /*0014*/ 	.word	0xfffffffd
	.align		4
        /*0018*/ 	.word	0x00000000
	.align		4
        /*001c*/ 	.word	0xfffffffc


//--------------------- .text._Z6copyifPiS_S_i    --------------------------
	.section	.text._Z6copyifPiS_S_i,"ax",@progbits
	.align	128
        .global         _Z6copyifPiS_S_i
        .type           _Z6copyifPiS_S_i,@function
        .size           _Z6copyifPiS_S_i,(.L_x_1 - _Z6copyifPiS_S_i)
        .other          _Z6copyifPiS_S_i,@"STO_CUDA_ENTRY STV_DEFAULT"
_Z6copyifPiS_S_i:
.text._Z6copyifPiS_S_i:
[----:B------:R-:W-:Y:S01]  /*0000*/  LDC R1, c[0x0][0x37c] ;  /* 0x0000df00ff017b82 */ /* 0x000fe20000000800 */
[----:B------:R-:W0:Y:S07]  /*0010*/  S2R R5, SR_TID.X ;  /* 0x0000000000057919 */ /* 0x000e2e0000002100 */
[----:B------:R-:W0:Y:S01]  /*0020*/  S2UR UR4, SR_CTAID.X ;  /* 0x00000000000479c3 */ /* 0x000e220000002500 */
[----:B------:R-:W1:Y:S07]  /*0030*/  LDCU UR5, c[0x0][0x398] ;  /* 0x00007300ff0577ac */ /* 0x000e6e0008000800 */
[----:B------:R-:W0:Y:S02]  /*0040*/  LDC R0, c[0x0][0x360] ;  /* 0x0000d800ff007b82 */ /* 0x000e240000000800 */
[----:B0-----:R-:W-:-:S05]  /*0050*/  IMAD R5, R0, UR4, R5 ;  /* 0x0000000400057c24 */ /* 0x001fca000f8e0205 */
[----:B-1----:R-:W-:-:S13]  /*0060*/  ISETP.GE.AND P0, PT, R5, UR5, PT ;  /* 0x0000000505007c0c */ /* 0x002fda000bf06270 */
[----:B------:R-:W-:Y:S05]  /*0070*/  @P0 EXIT ;  /* 0x000000000000094d */ /* 0x000fea0003800000 */
[----:B------:R-:W0:Y:S01]  /*0080*/  LDC.64 R2, c[0x0][0x390] ;  /* 0x0000e400ff027b82 */ /* 0x000e220000000a00 */
[----:B------:R-:W1:Y:S01]  /*0090*/  LDCU.64 UR4, c[0x0][0x358] ;  /* 0x00006b00ff0477ac */ /* 0x000e620008000a00 */
[----:B0-----:R-:W-:-:S05]  /*00a0*/  IMAD.WIDE R2, R5, 0x4, R2 ;  /* 0x0000000405027825 */ /* 0x001fca00078e0202 */
[----:B-1----:R-:W2:Y:S02]  /*00b0*/  LDG.E R7, desc[UR4][R2.64] ;  /* 0x0000000402077981 */ /* 0x002ea4000c1e1900 */
[----:B--2---:R-:W-:-:S13]  /*00c0*/  ISETP.GE.AND P0, PT, R7, 0x1, PT ;  /* 0x000000010700780c */ /* 0x004fda0003f06270 */
[----:B------:R-:W-:Y:S05]  /*00d0*/  @!P0 EXIT ;  /* 0x000000000000894d */ /* 0x000fea0003800000 */
[----:B------:R-:W0:Y:S01]  /*00e0*/  S2R R5, SR_LANEID ;  /* 0x0000000000057919 */ /* 0x000e220000000000 */
[----:B------:R-:W-:Y:S01]  /*00f0*/  VOTEU.ANY UR6, UPT, PT ;  /* 0x0000000000067886 */ /* 0x000fe200038e0100 */
[----:B------:R-:W1:Y:S01]  /*0100*/  LDC.64 R2, c[0x0][0x388] ;  /* 0x0000e200ff027b82 */ /* 0x000e620000000a00 */
[----:B------:R-:W0:Y:S08]  /*0110*/  FLO.U32 R0, UR6 ;  /* 0x0000000600007d00 */ /* 0x000e3000080e0000 */
[----:B------:R-:W1:Y:S01]  /*0120*/  POPC R11, UR6 ;  /* 0x00000006000b7d09 */ /* 0x000e620008000000 */
[----:B0-----:R-:W-:Y:S01]  /*0130*/  ISETP.EQ.U32.AND P0, PT, R0, R5, PT ;  /* 0x000000050000720c */ /* 0x001fe20003f02070 */
[----:B------:R-:W0:Y:S01]  /*0140*/  S2R R6, SR_LTMASK ;  /* 0x0000000000067919 */ /* 0x000e220000003900 */
[----:B------:R-:W2:Y:S11]  /*0150*/  LDC.64 R4, c[0x0][0x380] ;  /* 0x0000e000ff047b82 */ /* 0x000eb60000000a00 */
[----:B-1----:R-:W3:Y:S01]  /*0160*/  @P0 ATOMG.E.ADD.STRONG.GPU PT, R3, desc[UR4][R2.64], R11 ;  /* 0x8000000b020309a8 */ /* 0x002ee200081ef104 */
[----:B0-----:R-:W-:-:S06]  /*0170*/  LOP3.LUT R6, R6, UR6, RZ, 0xc0, !PT ;  /* 0x0000000606067c12 */ /* 0x001fcc000f8ec0ff */
[----:B------:R-:W0:Y:S01]  /*0180*/  POPC R6, R6 ;  /* 0x0000000600067309 */ /* 0x000e220000000000 */
[----:B---3--:R-:W0:Y:S02]  /*0190*/  SHFL.IDX PT, R9, R3, R0, 0x1f ;  /* 0x00001f0003097589 */ /* 0x008e2400000e0000 */
[----:B0-----:R-:W-:-:S05]  /*01a0*/  IADD3 R9, PT, PT, R9, R6, RZ ;  /* 0x0000000609097210 */ /* 0x001fca0007ffe0ff */
[----:B--2---:R-:W-:-:S05]  /*01b0*/  IMAD.WIDE R4, R9, 0x4, R4 ;  /* 0x0000000409047825 */ /* 0x004fca00078e0204 */
[----:B------:R-:W-:Y:S01]  /*01c0*/  STG.E desc[UR4][R4.64], R7 ;  /* 0x0000000704007986 */ /* 0x000fe2000c101904 */
[----:B------:R-:W-:Y:S05]  /*01d0*/  EXIT ;  /* 0x000000000000794d */ /* 0x000fea0003800000 */
.L_x_0:
[----:B------:R-:W-:-:S00]  /*01e0*/  BRA `(.L_x_0) ;  /* 0xfffffffc00fc7947 */ /* 0x000fc0000383ffff */
[----:B------:R-:W-:-:S00]  /*01f0*/  NOP ;  /* 0x0000000000007918 */ /* 0x000fc00000000000 */
        /* <DEDUP_REMOVED lines=8> */
.L_x_1:


//--------------------- .nv.shared.reserved.0     --------------------------
	.section	.nv.shared.reserved.0,"aw",@nobits
	.weak		__nv_reservedSMEM_offset_0_alias
	.size		__nv_reservedSMEM_offset_0_alias, 0, 64
	.other		__nv_reservedSMEM_offset_0_alias,@"STO_CUDA_RESERVED_SHARED STV_DEFAULT"
__nv_reservedSMEM_offset_0_alias:
	.zero		0
	.zero		64


//--------------------- .nv.constant0._Z6copyifPiS_S_i --------------------------
	.section	.nv.constant0._Z6copyifPiS_S_i,"a",@progbits
	.sectionflags	@""
	.align	4
.nv.constant0._Z6copyifPiS_S_i:
	.zero		924


//--------------------- SYMBOLS --------------------------

	.type		.nv.reservedSmem.offset0,@object
	.size		.nv.reservedSmem.offset0,0x4
